	.headerflags	@"EF_CUDA_TEXMODE_UNIFIED EF_CUDA_64BIT_ADDRESS EF_CUDA_ACCELERATORS EF_CUDA_SM90 EF_CUDA_VIRTUAL_SM(EF_CUDA_SM90)"
	.elftype	@"ET_EXEC"


//--------------------- .nv.info                  --------------------------
	.section	.nv.info,"",@"SHT_CUDA_INFO"
	.align	4


	//----- nvinfo : EIATTR_REGCOUNT
	.align		4
        /*0000*/ 	.byte	0x04, 0x2f
        /*0002*/ 	.short	(.L_1 - .L_0)
	.align		4
.L_0:
        /*0004*/ 	.word	index@(triton_poi_fused_cat_24)
        /*0008*/ 	.word	0x0000000a


	//----- nvinfo : EIATTR_MIN_STACK_SIZE
	.align		4
.L_1:
        /*000c*/ 	.byte	0x04, 0x12
        /*000e*/ 	.short	(.L_3 - .L_2)
	.align		4
.L_2:
        /*0010*/ 	.word	index@(triton_poi_fused_cat_24)
        /*0014*/ 	.word	0x00000000


	//----- nvinfo : EIATTR_FRAME_SIZE
	.align		4
.L_3:
        /*0018*/ 	.byte	0x04, 0x11
        /*001a*/ 	.short	(.L_5 - .L_4)
	.align		4
.L_4:
        /*001c*/ 	.word	index@(triton_poi_fused_cat_24)
        /*0020*/ 	.word	0x00000000


	//----- nvinfo : EIATTR_MIN_STACK_SIZE
	.align		4
.L_5:
        /*0024*/ 	.byte	0x04, 0x12
        /*0026*/ 	.short	(.L_7 - .L_6)
	.align		4
.L_6:
        /*0028*/ 	.word	index@(triton_poi_fused_cat_24)
        /*002c*/ 	.word	0x00000000
.L_7:


//--------------------- .nv.info.triton_poi_fused_cat_24 --------------------------
	.section	.nv.info.triton_poi_fused_cat_24,"",@"SHT_CUDA_INFO"
	.sectionflags	@""
	.align	4


	//----- nvinfo : EIATTR_CUDA_API_VERSION
	.align		4
        /*0000*/ 	.byte	0x04, 0x37
        /*0002*/ 	.short	(.L_9 - .L_8)
.L_8:
        /*0004*/ 	.word	0x0000007c


	//----- nvinfo : EIATTR_KPARAM_INFO
	.align		4
.L_9:
        /*0008*/ 	.byte	0x04, 0x17
        /*000a*/ 	.short	(.L_11 - .L_10)
.L_10:
        /*000c*/ 	.word	0x00000000
        /*0010*/ 	.short	0x0002
        /*0012*/ 	.short	0x0010
        /*0014*/ 	.byte	0x00, 0xf0, 0x11, 0x00


	//----- nvinfo : EIATTR_KPARAM_INFO
	.align		4
.L_11:
        /*0018*/ 	.byte	0x04, 0x17
        /*001a*/ 	.short	(.L_13 - .L_12)
.L_12:
        /*001c*/ 	.word	0x00000000
        /*0020*/ 	.short	0x0001
        /*0022*/ 	.short	0x0008
        /*0024*/ 	.byte	0x00, 0xf4, 0x21, 0x00


	//----- nvinfo : EIATTR_KPARAM_INFO
	.align		4
.L_13:
        /*0028*/ 	.byte	0x04, 0x17
        /*002a*/ 	.short	(.L_15 - .L_14)
.L_14:
        /*002c*/ 	.word	0x00000000
        /*0030*/ 	.short	0x0000
        /*0032*/ 	.short	0x0000
        /*0034*/ 	.byte	0x00, 0xf4, 0x21, 0x00


	//----- nvinfo : EIATTR_SPARSE_MMA_MASK
	.align		4
.L_15:
        /*0038*/ 	.byte	0x03, 0x50
        /*003a*/ 	.short	0x0000


	//----- nvinfo : EIATTR_MAXREG_COUNT
	.align		4
        /*003c*/ 	.byte	0x03, 0x1b
        /*003e*/ 	.short	0x00ff


	//----- nvinfo : EIATTR_EXIT_INSTR_OFFSETS
	.align		4
        /*0040*/ 	.byte	0x04, 0x1c
        /*0042*/ 	.short	(.L_17 - .L_16)


	//   ....[0]....
.L_16:
        /*0044*/ 	.word	0x00000130


	//----- nvinfo : EIATTR_REQNTID
	.align		4
.L_17:
        /*0048*/ 	.byte	0x04, 0x10
        /*004a*/ 	.short	(.L_19 - .L_18)
.L_18:
        /*004c*/ 	.word	0x00000080
        /*0050*/ 	.word	0x00000001
        /*0054*/ 	.word	0x00000001


	//----- nvinfo : EIATTR_CBANK_PARAM_SIZE
	.align		4
.L_19:
        /*0058*/ 	.byte	0x03, 0x19
        /*005a*/ 	.short	0x0014


	//----- nvinfo : EIATTR_PARAM_CBANK
	.align		4
        /*005c*/ 	.byte	0x04, 0x0a
        /*005e*/ 	.short	(.L_21 - .L_20)
	.align		4
.L_20:
        /*0060*/ 	.word	index@(.nv.constant0.triton_poi_fused_cat_24)
        /*0064*/ 	.short	0x0210
        /*0066*/ 	.short	0x0014


	//----- nvinfo : EIATTR_SW_WAR
	.align		4
.L_21:
        /*0068*/ 	.byte	0x04, 0x36
        /*006a*/ 	.short	(.L_23 - .L_22)
.L_22:
        /*006c*/ 	.word	0x00000008
.L_23:


//--------------------- .nv.callgraph             --------------------------
	.section	.nv.callgraph,"",@"SHT_CUDA_CALLGRAPH"
	.align	4
	.sectionentsize	8
	.align		4
        /*0000*/ 	.word	0x00000000
	.align		4
        /*0004*/ 	.word	0xffffffff
	.align		4
        /*0008*/ 	.word	0x00000000
	.align		4
        /*000c*/ 	.word	0xfffffffe
	.align		4
        /*0010*/ 	.word	0x00000000
	.align		4
        /*0014*/ 	.word	0xfffffffd
	.align		4
        /*0018*/ 	.word	0x00000000
	.align		4
        /*001c*/ 	.word	0xfffffffc


//--------------------- .text.triton_poi_fused_cat_24 --------------------------
	.section	.text.triton_poi_fused_cat_24,"ax",@progbits
	.align	128
        .global         triton_poi_fused_cat_24
        .type           triton_poi_fused_cat_24,@function
        .size           triton_poi_fused_cat_24,(.L_x_1 - triton_poi_fused_cat_24)
        .other          triton_poi_fused_cat_24,@"STO_CUDA_ENTRY STV_DEFAULT"
triton_poi_fused_cat_24:
.text.triton_poi_fused_cat_24:
[----:B------:R-:W-:Y:S01]  /*0000*/  LDC R1, c[0x0][0x28] ;  /* 0x00000a00ff017b82 */ /* 0x000fe20000000800 */
[----:B------:R-:W1:Y:S07]  /*0010*/  S2R R0, SR_TID.X ;  /* 0x0000000000007919 */ /* 0x000e6e0000002100 */
[----:B------:R-:W2:Y:S01]  /*0020*/  LDC.64 R2, c[0x0][0x210] ;  /* 0x00008400ff027b82 */ /* 0x000ea20000000a00 */
[----:B------:R-:W-:Y:S01]  /*0030*/  ULDC.64 UR4, c[0x0][0x208] ;  /* 0x0000820000047ab9 */ /* 0x000fe20000000a00 */
[----:B------:R-:W3:Y:S06]  /*0040*/  S2R R7, SR_CTAID.X ;  /* 0x0000000000077919 */ /* 0x000eec0000002500 */
[----:B------:R-:W4:Y:S01]  /*0050*/  LDC.64 R4, c[0x0][0x218] ;  /* 0x00008600ff047b82 */ /* 0x000f220000000a00 */
[----:B-1----:R-:W-:-:S05]  /*0060*/  IMAD.SHL.U32 R0, R0, 0x2, RZ ;  /* 0x0000000200007824 */ /* 0x002fca00078e00ff */
[----:B------:R-:W-:-:S05]  /*0070*/  LOP3.LUT R0, R0, 0xfe, RZ, 0xc0, !PT ;  /* 0x000000fe00007812 */ /* 0x000fca00078ec0ff */
[----:B---3--:R-:W-:-:S04]  /*0080*/  IMAD R7, R7, 0x100, R0 ;  /* 0x0000010007077824 */ /* 0x008fc800078e0200 */
[----:B--2---:R-:W-:-:S06]  /*0090*/  IMAD.WIDE R2, R7, 0x4, R2 ;  /* 0x0000000407027825 */ /* 0x004fcc00078e0202 */
[----:B------:R-:W2:Y:S01]  /*00a0*/  LDG.E.64 R2, desc[UR4][R2.64] ;  /* 0x0000000402027981 */ /* 0x000ea2000c1e1b00 */
[----:B------:R-:W-:-:S04]  /*00b0*/  SHF.R.S32.HI R0, RZ, 0x1f, R7 ;  /* 0x0000001fff007819 */ /* 0x000fc80000011407 */
[----:B------:R-:W-:-:S05]  /*00c0*/  LEA.HI R0, R0, R7, RZ, 0x9 ;  /* 0x0000000700007211 */ /* 0x000fca00078f48ff */
[C---:B------:R-:W-:Y:S01]  /*00d0*/  IMAD.SHL.U32 R6, R0.reuse, 0x4, RZ ;  /* 0x0000000400067824 */ /* 0x040fe200078e00ff */
[----:B------:R-:W-:-:S04]  /*00e0*/  LOP3.LUT R0, R0, 0xfffffe00, RZ, 0xc0, !PT ;  /* 0xfffffe0000007812 */ /* 0x000fc800078ec0ff */
[----:B------:R-:W-:-:S04]  /*00f0*/  LOP3.LUT R6, R6, 0xfffff800, RZ, 0xc0, !PT ;  /* 0xfffff80006067812 */ /* 0x000fc800078ec0ff */
[----:B------:R-:W-:-:S05]  /*0100*/  IADD3 R7, R6, R7, -R0 ;  /* 0x0000000706077210 */ /* 0x000fca0007ffe800 */
[----:B----4-:R-:W-:-:S05]  /*0110*/  IMAD.WIDE R4, R7, 0x4, R4 ;  /* 0x0000000407047825 */ /* 0x010fca00078e0204 */
[----:B--2---:R-:W-:Y:S01]  /*0120*/  STG.E.64 desc[UR4][R4.64], R2 ;  /* 0x0000000204007986 */ /* 0x004fe2000c101b04 */
[----:B------:R-:W-:Y:S05]  /*0130*/  EXIT ;  /* 0x000000000000794d */ /* 0x000fea0003800000 */
.L_x_0:
[----:B------:R-:W-:-:S00]  /*0140*/  BRA `(.L_x_0) ;  /* 0xfffffffc00fc7947 */ /* 0x000fc0000383ffff */
[----:B------:R-:W-:-:S00]  /*0150*/  NOP ;  /* 0x0000000000007918 */ /* 0x000fc00000000000 */
        /* <DEDUP_REMOVED lines=10> */
.L_x_1:


//--------------------- .nv.constant0.triton_poi_fused_cat_24 --------------------------
	.section	.nv.constant0.triton_poi_fused_cat_24,"a",@progbits
	.sectionflags	@""
	.align	4
.nv.constant0.triton_poi_fused_cat_24:
	.zero		548
